//
// Generated by NVIDIA NVVM Compiler
//
// Compiler Build ID: CL-36424714
// Cuda compilation tools, release 13.0, V13.0.88
// Based on NVVM 20.0.0
//

.version 9.0
.target sm_100
.address_size 64

	// .globl	_Z16matrix_transposePKfPfii
// _ZZ16matrix_transposePKfPfiiE4tile has been demoted

.visible .entry _Z16matrix_transposePKfPfii(
	.param .u64 .ptr .align 1 _Z16matrix_transposePKfPfii_param_0,
	.param .u64 .ptr .align 1 _Z16matrix_transposePKfPfii_param_1,
	.param .u32 _Z16matrix_transposePKfPfii_param_2,
	.param .u32 _Z16matrix_transposePKfPfii_param_3
)
{
	.reg .pred 	%p<13>;
	.reg .b32 	%r<29>;
	.reg .b32 	%f<5>;
	.reg .b64 	%rd<13>;
	// demoted variable
	.shared .align 4 .b8 _ZZ16matrix_transposePKfPfiiE4tile[4224];
	ld.param.u64 	%rd3, [_Z16matrix_transposePKfPfii_param_0];
	ld.param.u64 	%rd4, [_Z16matrix_transposePKfPfii_param_1];
	ld.param.u32 	%r16, [_Z16matrix_transposePKfPfii_param_2];
	ld.param.u32 	%r15, [_Z16matrix_transposePKfPfii_param_3];
	cvta.to.global.u64 	%rd1, %rd3;
	cvta.to.global.u64 	%rd2, %rd4;
	mov.u32 	%r17, %ctaid.x;
	shl.b32 	%r1, %r17, 5;
	mov.u32 	%r2, %tid.x;
	add.s32 	%r3, %r1, %r2;
	mov.u32 	%r18, %ctaid.y;
	shl.b32 	%r4, %r18, 4;
	mov.u32 	%r5, %tid.y;
	add.s32 	%r19, %r4, %r5;
	setp.ge.s32 	%p1, %r3, %r15;
	shl.b32 	%r20, %r2, 2;
	mov.u32 	%r21, _ZZ16matrix_transposePKfPfiiE4tile;
	add.s32 	%r7, %r21, %r20;
	setp.ge.s32 	%p2, %r19, %r16;
	mad.lo.s32 	%r8, %r5, 132, %r7;
	or.pred  	%p3, %p1, %p2;
	@%p3 bra 	$L__BB0_2;
	mad.lo.s32 	%r22, %r19, %r15, %r3;
	mul.wide.s32 	%rd5, %r22, 4;
	add.s64 	%rd6, %rd1, %rd5;
	ld.global.nc.f32 	%f1, [%rd6];
	st.shared.f32 	[%r8], %f1;
$L__BB0_2:
	setp.ge.s32 	%p4, %r3, %r15;
	add.s32 	%r9, %r19, 16;
	setp.ge.s32 	%p5, %r9, %r16;
	or.pred  	%p6, %p4, %p5;
	@%p6 bra 	$L__BB0_4;
	mad.lo.s32 	%r23, %r9, %r15, %r3;
	mul.wide.s32 	%rd7, %r23, 4;
	add.s64 	%rd8, %rd1, %rd7;
	ld.global.nc.f32 	%f2, [%rd8];
	st.shared.f32 	[%r8+2112], %f2;
$L__BB0_4:
	bar.sync 	0;
	add.s32 	%r10, %r4, %r2;
	add.s32 	%r11, %r1, %r5;
	setp.ge.s32 	%p7, %r10, %r16;
	shl.b32 	%r24, %r2, 7;
	add.s32 	%r25, %r7, %r24;
	setp.ge.s32 	%p8, %r11, %r15;
	shl.b32 	%r26, %r5, 2;
	add.s32 	%r12, %r25, %r26;
	or.pred  	%p9, %p7, %p8;
	@%p9 bra 	$L__BB0_6;
	ld.shared.f32 	%f3, [%r12];
	mad.lo.s32 	%r27, %r11, %r16, %r10;
	mul.wide.s32 	%rd9, %r27, 4;
	add.s64 	%rd10, %rd2, %rd9;
	st.global.f32 	[%rd10], %f3;
$L__BB0_6:
	setp.ge.s32 	%p10, %r10, %r16;
	add.s32 	%r13, %r11, 16;
	setp.ge.s32 	%p11, %r13, %r15;
	or.pred  	%p12, %p10, %p11;
	@%p12 bra 	$L__BB0_8;
	ld.shared.f32 	%f4, [%r12+64];
	mad.lo.s32 	%r28, %r13, %r16, %r10;
	mul.wide.s32 	%rd11, %r28, 4;
	add.s64 	%rd12, %rd2, %rd11;
	st.global.f32 	[%rd12], %f4;
$L__BB0_8:
	ret;

}


// ===== COMPILED SASS (sm_100) =====

	.target	sm_100

	.elftype	@"ET_EXEC"


//--------------------- .note.nv.tkinfo           --------------------------
	.section	.note.nv.tkinfo,"",@"SHT_NOTE"
	.sectionflags	@"SHF_NOTE_NV_TKINFO"
	.tkinfo
        /*0018*/ 	.word	0x00000002
        /*0030*/ 	.string	""
        /*0030*/ 	.string	"ptxas"
        /*0030*/ 	.string	"Cuda compilation tools, release 13.0, V13.0.88"
        /*0030*/ 	.string	"Build cuda_13.0.r13.0/compiler.36424714_0"
        /*0030*/ 	.string	"-arch sm_100 -m 64 "



//--------------------- .note.nv.cuinfo           --------------------------
	.section	.note.nv.cuinfo,"",@"SHT_NOTE"
	.sectionflags	@"SHF_NOTE_NV_CUINFO"
        /*0018*/ 	.short	0x0002
        /*001a*/ 	.short	0x0064
        /*001c*/ 	.short	0x0082
	.zero		2


//--------------------- .nv.info                  --------------------------
	.section	.nv.info,"",@"SHT_CUDA_INFO"
	.align	4


	//----- nvinfo : EIATTR_REGCOUNT
	.align		4
        /*0000*/ 	.byte	0x04, 0x2f
        /*0002*/ 	.short	(.L_1 - .L_0)
	.align		4
.L_0:
        /*0004*/ 	.word	index@(_Z16matrix_transposePKfPfii)
        /*0008*/ 	.word	0x00000010


	//----- nvinfo : EIATTR_FRAME_SIZE
	.align		4
.L_1:
        /*000c*/ 	.byte	0x04, 0x11
        /*000e*/ 	.short	(.L_3 - .L_2)
	.align		4
.L_2:
        /*0010*/ 	.word	index@(_Z16matrix_transposePKfPfii)
        /*0014*/ 	.word	0x00000000


	//----- nvinfo : EIATTR_MIN_STACK_SIZE
	.align		4
.L_3:
        /*0018*/ 	.byte	0x04, 0x12
        /*001a*/ 	.short	(.L_5 - .L_4)
	.align		4
.L_4:
        /*001c*/ 	.word	index@(_Z16matrix_transposePKfPfii)
        /*0020*/ 	.word	0x00000000
.L_5:


//--------------------- .nv.compat                --------------------------
	.section	.nv.compat,"",@"SHT_CUDA_COMPAT_INFO"
	.align	4
        /*0000*/ 	.byte	0x02, 0x09, 0x00, 0x00, 0x02, 0x02, 0x01, 0x00, 0x02, 0x05, 0x05, 0x00, 0x03, 0x07, 0x01, 0x01
        /*0010*/ 	.byte	0x02, 0x03, 0x00, 0x00, 0x02, 0x06, 0x01, 0x00, 0x04, 0x0b, 0x08, 0x00, 0x09, 0x00, 0x00, 0x00
        /*0020*/ 	.byte	0x00, 0x00, 0x00, 0x00


//--------------------- .nv.info._Z16matrix_transposePKfPfii --------------------------
	.section	.nv.info._Z16matrix_transposePKfPfii,"",@"SHT_CUDA_INFO"
	.sectionflags	@""
	.align	4


	//----- nvinfo : EIATTR_CUDA_API_VERSION
	.align		4
        /*0000*/ 	.byte	0x04, 0x37
        /*0002*/ 	.short	(.L_7 - .L_6)
.L_6:
        /*0004*/ 	.word	0x00000082


	//----- nvinfo : EIATTR_KPARAM_INFO
	.align		4
.L_7:
        /*0008*/ 	.byte	0x04, 0x17
        /*000a*/ 	.short	(.L_9 - .L_8)
.L_8:
        /*000c*/ 	.word	0x00000000
        /*0010*/ 	.short	0x0003
        /*0012*/ 	.short	0x0014
        /*0014*/ 	.byte	0x00, 0xf0, 0x11, 0x00


	//----- nvinfo : EIATTR_KPARAM_INFO
	.align		4
.L_9:
        /*0018*/ 	.byte	0x04, 0x17
        /*001a*/ 	.short	(.L_11 - .L_10)
.L_10:
        /*001c*/ 	.word	0x00000000
        /*0020*/ 	.short	0x0002
        /*0022*/ 	.short	0x0010
        /*0024*/ 	.byte	0x00, 0xf0, 0x11, 0x00


	//----- nvinfo : EIATTR_KPARAM_INFO
	.align		4
.L_11:
        /*0028*/ 	.byte	0x04, 0x17
        /*002a*/ 	.short	(.L_13 - .L_12)
.L_12:
        /*002c*/ 	.word	0x00000000
        /*0030*/ 	.short	0x0001
        /*0032*/ 	.short	0x0008
        /*0034*/ 	.byte	0x00, 0xf5, 0x21, 0x00


	//----- nvinfo : EIATTR_KPARAM_INFO
	.align		4
.L_13:
        /*0038*/ 	.byte	0x04, 0x17
        /*003a*/ 	.short	(.L_15 - .L_14)
.L_14:
        /*003c*/ 	.word	0x00000000
        /*0040*/ 	.short	0x0000
        /*0042*/ 	.short	0x0000
        /*0044*/ 	.byte	0x00, 0xf5, 0x21, 0x00


	//----- nvinfo : EIATTR_SPARSE_MMA_MASK
	.align		4
.L_15:
        /*0048*/ 	.byte	0x03, 0x50
        /*004a*/ 	.short	0x0000


	//----- nvinfo : EIATTR_MAXREG_COUNT
	.align		4
        /*004c*/ 	.byte	0x03, 0x1b
        /*004e*/ 	.short	0x00ff


	//----- nvinfo : EIATTR_NUM_BARRIERS
	.align		4
        /*0050*/ 	.byte	0x02, 0x4c
        /*0052*/ 	.byte	0x01
	.zero		1


	//----- nvinfo : EIATTR_MERCURY_ISA_VERSION
	.align		4
        /*0054*/ 	.byte	0x03, 0x5f
        /*0056*/ 	.short	0x0101


	//----- nvinfo : EIATTR_VRC_CTA_INIT_COUNT
	.align		4
        /*0058*/ 	.byte	0x02, 0x4a
	.zero		1
	.zero		1


	//----- nvinfo : EIATTR_EXIT_INSTR_OFFSETS
	.align		4
        /*005c*/ 	.byte	0x04, 0x1c
        /*005e*/ 	.short	(.L_17 - .L_16)


	//   ....[0]....
.L_16:
        /*0060*/ 	.word	0x000002c0


	//   ....[1]....
        /*0064*/ 	.word	0x00000320


	//----- nvinfo : EIATTR_CBANK_PARAM_SIZE
	.align		4
.L_17:
        /*0068*/ 	.byte	0x03, 0x19
        /*006a*/ 	.short	0x0018


	//----- nvinfo : EIATTR_PARAM_CBANK
	.align		4
        /*006c*/ 	.byte	0x04, 0x0a
        /*006e*/ 	.short	(.L_19 - .L_18)
	.align		4
.L_18:
        /*0070*/ 	.word	index@(.nv.constant0._Z16matrix_transposePKfPfii)
        /*0074*/ 	.short	0x0380
        /*0076*/ 	.short	0x0018


	//----- nvinfo : EIATTR_SW_WAR
	.align		4
.L_19:
        /*0078*/ 	.byte	0x04, 0x36
        /*007a*/ 	.short	(.L_21 - .L_20)
.L_20:
        /*007c*/ 	.word	0x00000008
.L_21:


//--------------------- .nv.callgraph             --------------------------
	.section	.nv.callgraph,"",@"SHT_CUDA_CALLGRAPH"
	.align	4
	.sectionentsize	8
	.align		4
        /*0000*/ 	.word	0x00000000
	.align		4
        /*0004*/ 	.word	0xffffffff
	.align		4
        /*0008*/ 	.word	0x00000000
	.align		4
        /*000c*/ 	.word	0xfffffffe
	.align		4
        /*0010*/ 	.word	0x00000000
	.align		4
        /*0014*/ 	.word	0xfffffffd
	.align		4
        /*0018*/ 	.word	0x00000000
	.align		4
        /*001c*/ 	.word	0xfffffffc


//--------------------- .text._Z16matrix_transposePKfPfii --------------------------
	.section	.text._Z16matrix_transposePKfPfii,"ax",@progbits
	.align	128
        .global         _Z16matrix_transposePKfPfii
        .type           _Z16matrix_transposePKfPfii,@function
        .size           _Z16matrix_transposePKfPfii,(.L_x_1 - _Z16matrix_transposePKfPfii)
        .other          _Z16matrix_transposePKfPfii,@"STO_CUDA_ENTRY STV_DEFAULT"
_Z16matrix_transposePKfPfii:
.text._Z16matrix_transposePKfPfii:
[----:B------:R-:W-:Y:S01]  /*0000*/  LDC R1, c[0x0][0x37c] ;  /* 0x0000df00ff017b82 */ /* 0x000fe20000000800 */
[----:B------:R-:W0:Y:S01]  /*0010*/  S2R R13, SR_TID.Y ;  /* 0x00000000000d7919 */ /* 0x000e220000002200 */
[----:B------:R-:W1:Y:S01]  /*0020*/  LDCU.64 UR8, c[0x0][0x390] ;  /* 0x00007200ff0877ac */ /* 0x000e620008000a00 */
[----:B------:R-:W0:Y:S01]  /*0030*/  S2R R8, SR_CTAID.Y ;  /* 0x0000000000087919 */ /* 0x000e220000002600 */
[----:B------:R-:W2:Y:S01]  /*0040*/  LDCU.64 UR6, c[0x0][0x358] ;  /* 0x00006b00ff0677ac */ /* 0x000ea20008000a00 */
[----:B------:R-:W3:Y:S01]  /*0050*/  S2R R6, SR_CTAID.X ;  /* 0x0000000000067919 */ /* 0x000ee20000002500 */
[----:B------:R-:W3:Y:S01]  /*0060*/  S2R R11, SR_TID.X ;  /* 0x00000000000b7919 */ /* 0x000ee20000002100 */
[----:B0-----:R-:W-:-:S04]  /*0070*/  IMAD R7, R8, 0x10, R13 ;  /* 0x0000001008077824 */ /* 0x001fc800078e020d */
[C---:B------:R-:W-:Y:S01]  /*0080*/  VIADD R9, R7.reuse, 0x10 ;  /* 0x0000001007097836 */ /* 0x040fe20000000000 */
[----:B-1----:R-:W-:Y:S02]  /*0090*/  ISETP.GE.AND P0, PT, R7, UR8, PT ;  /* 0x0000000807007c0c */ /* 0x002fe4000bf06270 */
[----:B---3--:R-:W-:Y:S02]  /*00a0*/  LEA R0, R6, R11, 0x5 ;  /* 0x0000000b06007211 */ /* 0x008fe400078e28ff */
[----:B------:R-:W-:Y:S02]  /*00b0*/  ISETP.GE.AND P1, PT, R9, UR8, PT ;  /* 0x0000000809007c0c */ /* 0x000fe4000bf26270 */
[C---:B------:R-:W-:Y:S02]  /*00c0*/  ISETP.GE.OR P0, PT, R0.reuse, UR9, P0 ;  /* 0x0000000900007c0c */ /* 0x040fe40008706670 */
[----:B------:R-:W-:-:S11]  /*00d0*/  ISETP.GE.OR P1, PT, R0, UR9, P1 ;  /* 0x0000000900007c0c */ /* 0x000fd60008f26670 */
[----:B------:R-:W0:Y:S01]  /*00e0*/  @!P0 LDC.64 R2, c[0x0][0x380] ;  /* 0x0000e000ff028b82 */ /* 0x000e220000000a00 */
[--C-:B------:R-:W-:Y:S02]  /*00f0*/  @!P0 IMAD R7, R7, UR9, R0.reuse ;  /* 0x0000000907078c24 */ /* 0x100fe4000f8e0200 */
[----:B------:R-:W-:-:S05]  /*0100*/  @!P1 IMAD R9, R9, UR9, R0 ;  /* 0x0000000909099c24 */ /* 0x000fca000f8e0200 */
[----:B------:R-:W1:Y:S01]  /*0110*/  @!P1 LDC.64 R4, c[0x0][0x380] ;  /* 0x0000e000ff049b82 */ /* 0x000e620000000a00 */
[----:B0-----:R-:W-:-:S05]  /*0120*/  @!P0 IMAD.WIDE R2, R7, 0x4, R2 ;  /* 0x0000000407028825 */ /* 0x001fca00078e0202 */
[----:B--2---:R0:W2:Y:S01]  /*0130*/  @!P0 LDG.E.CONSTANT R7, desc[UR6][R2.64] ;  /* 0x0000000602078981 */ /* 0x0040a2000c1e9900 */
[----:B-1----:R-:W-:-:S06]  /*0140*/  @!P1 IMAD.WIDE R4, R9, 0x4, R4 ;  /* 0x0000000409049825 */ /* 0x002fcc00078e0204 */
[----:B------:R-:W3:Y:S01]  /*0150*/  @!P1 LDG.E.CONSTANT R5, desc[UR6][R4.64] ;  /* 0x0000000604059981 */ /* 0x000ee2000c1e9900 */
[----:B------:R-:W1:Y:S01]  /*0160*/  S2UR UR5, SR_CgaCtaId ;  /* 0x00000000000579c3 */ /* 0x000e620000008800 */
[----:B------:R-:W-:Y:S01]  /*0170*/  UMOV UR4, 0x400 ;  /* 0x0000040000047882 */ /* 0x000fe20000000000 */
[----:B------:R-:W-:Y:S01]  /*0180*/  IMAD R9, R6, 0x20, R13 ;  /* 0x0000002006097824 */ /* 0x000fe200078e020d */
[----:B------:R-:W-:Y:S01]  /*0190*/  LEA R6, R8, R11, 0x4 ;  /* 0x0000000b08067211 */ /* 0x000fe200078e20ff */
[----:B-1----:R-:W-:-:S06]  /*01a0*/  ULEA UR4, UR5, UR4, 0x18 ;  /* 0x0000000405047291 */ /* 0x002fcc000f8ec0ff */
[----:B------:R-:W-:-:S05]  /*01b0*/  LEA R0, R11, UR4, 0x2 ;  /* 0x000000040b007c11 */ /* 0x000fca000f8e10ff */
[--C-:B------:R-:W-:Y:S02]  /*01c0*/  IMAD R8, R11, 0x80, R0.reuse ;  /* 0x000000800b087824 */ /* 0x100fe400078e0200 */
[----:B------:R-:W-:Y:S01]  /*01d0*/  IMAD R0, R13, 0x84, R0 ;  /* 0x000000840d007824 */ /* 0x000fe200078e0200 */
[----:B------:R-:W-:-:S04]  /*01e0*/  ISETP.GE.AND P2, PT, R9, UR9, PT ;  /* 0x0000000909007c0c */ /* 0x000fc8000bf46270 */
[----:B------:R-:W-:Y:S02]  /*01f0*/  ISETP.GE.OR P2, PT, R6, UR8, P2 ;  /* 0x0000000806007c0c */ /* 0x000fe40009746670 */
[----:B------:R-:W-:Y:S02]  /*0200*/  LEA R8, R13, R8, 0x2 ;  /* 0x000000080d087211 */ /* 0x000fe400078e10ff */
[----:B------:R-:W-:-:S09]  /*0210*/  IADD3 R13, PT, PT, R9, 0x10, RZ ;  /* 0x00000010090d7810 */ /* 0x000fd20007ffe0ff */
[----:B0-----:R-:W0:Y:S01]  /*0220*/  @!P2 LDC.64 R2, c[0x0][0x388] ;  /* 0x0000e200ff02ab82 */ /* 0x001e220000000a00 */
[----:B------:R-:W-:-:S04]  /*0230*/  @!P2 IMAD R9, R9, UR8, R6 ;  /* 0x000000080909ac24 */ /* 0x000fc8000f8e0206 */
[----:B0-----:R-:W-:Y:S01]  /*0240*/  @!P2 IMAD.WIDE R2, R9, 0x4, R2 ;  /* 0x000000040902a825 */ /* 0x001fe200078e0202 */
[----:B--2---:R-:W-:Y:S04]  /*0250*/  @!P0 STS [R0], R7 ;  /* 0x0000000700008388 */ /* 0x004fe80000000800 */
[----:B---3--:R-:W-:Y:S01]  /*0260*/  @!P1 STS [R0+0x840], R5 ;  /* 0x0008400500009388 */ /* 0x008fe20000000800 */
[----:B------:R-:W-:Y:S06]  /*0270*/  BAR.SYNC.DEFER_BLOCKING 0x0 ;  /* 0x0000000000007b1d */ /* 0x000fec0000010000 */
[----:B------:R-:W0:Y:S01]  /*0280*/  @!P2 LDS R11, [R8] ;  /* 0x00000000080ba984 */ /* 0x000e220000000800 */
[----:B------:R-:W-:-:S04]  /*0290*/  ISETP.GE.AND P0, PT, R13, UR9, PT ;  /* 0x000000090d007c0c */ /* 0x000fc8000bf06270 */
[----:B------:R-:W-:Y:S01]  /*02a0*/  ISETP.GE.OR P0, PT, R6, UR8, P0 ;  /* 0x0000000806007c0c */ /* 0x000fe20008706670 */
[----:B0-----:R0:W-:-:S12]  /*02b0*/  @!P2 STG.E desc[UR6][R2.64], R11 ;  /* 0x0000000b0200a986 */ /* 0x0011d8000c101906 */
[----:B------:R-:W-:Y:S05]  /*02c0*/  @P0 EXIT ;  /* 0x000000000000094d */ /* 0x000fea0003800000 */
[----:B------:R-:W1:Y:S01]  /*02d0*/  LDS R5, [R8+0x40] ;  /* 0x0000400008057984 */ /* 0x000e620000000800 */
[----:B0-----:R-:W0:Y:S01]  /*02e0*/  LDC.64 R2, c[0x0][0x388] ;  /* 0x0000e200ff027b82 */ /* 0x001e220000000a00 */
[----:B------:R-:W-:-:S04]  /*02f0*/  IMAD R13, R13, UR8, R6 ;  /* 0x000000080d0d7c24 */ /* 0x000fc8000f8e0206 */
[----:B0-----:R-:W-:-:S05]  /*0300*/  IMAD.WIDE R2, R13, 0x4, R2 ;  /* 0x000000040d027825 */ /* 0x001fca00078e0202 */
[----:B-1----:R-:W-:Y:S01]  /*0310*/  STG.E desc[UR6][R2.64], R5 ;  /* 0x0000000502007986 */ /* 0x002fe2000c101906 */
[----:B------:R-:W-:Y:S05]  /*0320*/  EXIT ;  /* 0x000000000000794d */ /* 0x000fea0003800000 */
.L_x_0:
[----:B------:R-:W-:-:S00]  /*0330*/  BRA `(.L_x_0) ;  /* 0xfffffffc00fc7947 */ /* 0x000fc0000383ffff */
[----:B------:R-:W-:-:S00]  /*0340*/  NOP ;  /* 0x0000000000007918 */ /* 0x000fc00000000000 */
        /* <DEDUP_REMOVED lines=11> */
.L_x_1:


//--------------------- .nv.shared._Z16matrix_transposePKfPfii --------------------------
	.section	.nv.shared._Z16matrix_transposePKfPfii,"aw",@nobits
	.sectionflags	@""
	.align	4
.nv.shared._Z16matrix_transposePKfPfii:
	.zero		5248


//--------------------- .nv.shared.reserved.0     --------------------------
	.section	.nv.shared.reserved.0,"aw",@nobits
	.weak		__nv_reservedSMEM_offset_0_alias
	.size		__nv_reservedSMEM_offset_0_alias, 0, 64
	.other		__nv_reservedSMEM_offset_0_alias,@"STO_CUDA_RESERVED_SHARED STV_DEFAULT"
__nv_reservedSMEM_offset_0_alias:
	.zero		0
	.zero		64


//--------------------- .nv.constant0._Z16matrix_transposePKfPfii --------------------------
	.section	.nv.constant0._Z16matrix_transposePKfPfii,"a",@progbits
	.sectionflags	@""
	.align	4
.nv.constant0._Z16matrix_transposePKfPfii:
	.zero		920


//--------------------- SYMBOLS --------------------------

	.type		.nv.reservedSmem.offset0,@object
	.size		.nv.reservedSmem.offset0,0x4
	.type		.nv.reservedSmem.cap,@object
	.size		.nv.reservedSmem.cap,0x4
